	.headerflags	@"EF_CUDA_TEXMODE_UNIFIED EF_CUDA_64BIT_ADDRESS EF_CUDA_ACCELERATORS EF_CUDA_SM90 EF_CUDA_VIRTUAL_SM(EF_CUDA_SM90)"
	.elftype	@"ET_EXEC"


//--------------------- .nv.info                  --------------------------
	.section	.nv.info,"",@"SHT_CUDA_INFO"
	.align	4


	//----- nvinfo : EIATTR_REGCOUNT
	.align		4
        /*0000*/ 	.byte	0x04, 0x2f
        /*0002*/ 	.short	(.L_1 - .L_0)
	.align		4
.L_0:
        /*0004*/ 	.word	index@(triton_poi_fused_clone_29)
        /*0008*/ 	.word	0x0000000c


	//----- nvinfo : EIATTR_MIN_STACK_SIZE
	.align		4
.L_1:
        /*000c*/ 	.byte	0x04, 0x12
        /*000e*/ 	.short	(.L_3 - .L_2)
	.align		4
.L_2:
        /*0010*/ 	.word	index@(triton_poi_fused_clone_29)
        /*0014*/ 	.word	0x00000000


	//----- nvinfo : EIATTR_FRAME_SIZE
	.align		4
.L_3:
        /*0018*/ 	.byte	0x04, 0x11
        /*001a*/ 	.short	(.L_5 - .L_4)
	.align		4
.L_4:
        /*001c*/ 	.word	index@(triton_poi_fused_clone_29)
        /*0020*/ 	.word	0x00000000


	//----- nvinfo : EIATTR_MIN_STACK_SIZE
	.align		4
.L_5:
        /*0024*/ 	.byte	0x04, 0x12
        /*0026*/ 	.short	(.L_7 - .L_6)
	.align		4
.L_6:
        /*0028*/ 	.word	index@(triton_poi_fused_clone_29)
        /*002c*/ 	.word	0x00000000
.L_7:


//--------------------- .nv.info.triton_poi_fused_clone_29 --------------------------
	.section	.nv.info.triton_poi_fused_clone_29,"",@"SHT_CUDA_INFO"
	.sectionflags	@""
	.align	4


	//----- nvinfo : EIATTR_CUDA_API_VERSION
	.align		4
        /*0000*/ 	.byte	0x04, 0x37
        /*0002*/ 	.short	(.L_9 - .L_8)
.L_8:
        /*0004*/ 	.word	0x0000007c


	//----- nvinfo : EIATTR_KPARAM_INFO
	.align		4
.L_9:
        /*0008*/ 	.byte	0x04, 0x17
        /*000a*/ 	.short	(.L_11 - .L_10)
.L_10:
        /*000c*/ 	.word	0x00000000
        /*0010*/ 	.short	0x0002
        /*0012*/ 	.short	0x0010
        /*0014*/ 	.byte	0x00, 0xf0, 0x11, 0x00


	//----- nvinfo : EIATTR_KPARAM_INFO
	.align		4
.L_11:
        /*0018*/ 	.byte	0x04, 0x17
        /*001a*/ 	.short	(.L_13 - .L_12)
.L_12:
        /*001c*/ 	.word	0x00000000
        /*0020*/ 	.short	0x0001
        /*0022*/ 	.short	0x0008
        /*0024*/ 	.byte	0x00, 0xf4, 0x21, 0x00


	//----- nvinfo : EIATTR_KPARAM_INFO
	.align		4
.L_13:
        /*0028*/ 	.byte	0x04, 0x17
        /*002a*/ 	.short	(.L_15 - .L_14)
.L_14:
        /*002c*/ 	.word	0x00000000
        /*0030*/ 	.short	0x0000
        /*0032*/ 	.short	0x0000
        /*0034*/ 	.byte	0x00, 0xf4, 0x21, 0x00


	//----- nvinfo : EIATTR_SPARSE_MMA_MASK
	.align		4
.L_15:
        /*0038*/ 	.byte	0x03, 0x50
        /*003a*/ 	.short	0x0000


	//----- nvinfo : EIATTR_MAXREG_COUNT
	.align		4
        /*003c*/ 	.byte	0x03, 0x1b
        /*003e*/ 	.short	0x00ff


	//----- nvinfo : EIATTR_EXIT_INSTR_OFFSETS
	.align		4
        /*0040*/ 	.byte	0x04, 0x1c
        /*0042*/ 	.short	(.L_17 - .L_16)


	//   ....[0]....
.L_16:
        /*0044*/ 	.word	0x000001a0


	//----- nvinfo : EIATTR_REQNTID
	.align		4
.L_17:
        /*0048*/ 	.byte	0x04, 0x10
        /*004a*/ 	.short	(.L_19 - .L_18)
.L_18:
        /*004c*/ 	.word	0x00000080
        /*0050*/ 	.word	0x00000001
        /*0054*/ 	.word	0x00000001


	//----- nvinfo : EIATTR_CBANK_PARAM_SIZE
	.align		4
.L_19:
        /*0058*/ 	.byte	0x03, 0x19
        /*005a*/ 	.short	0x0014


	//----- nvinfo : EIATTR_PARAM_CBANK
	.align		4
        /*005c*/ 	.byte	0x04, 0x0a
        /*005e*/ 	.short	(.L_21 - .L_20)
	.align		4
.L_20:
        /*0060*/ 	.word	index@(.nv.constant0.triton_poi_fused_clone_29)
        /*0064*/ 	.short	0x0210
        /*0066*/ 	.short	0x0014


	//----- nvinfo : EIATTR_SW_WAR
	.align		4
.L_21:
        /*0068*/ 	.byte	0x04, 0x36
        /*006a*/ 	.short	(.L_23 - .L_22)
.L_22:
        /*006c*/ 	.word	0x00000008
.L_23:


//--------------------- .nv.callgraph             --------------------------
	.section	.nv.callgraph,"",@"SHT_CUDA_CALLGRAPH"
	.align	4
	.sectionentsize	8
	.align		4
        /*0000*/ 	.word	0x00000000
	.align		4
        /*0004*/ 	.word	0xffffffff
	.align		4
        /*0008*/ 	.word	0x00000000
	.align		4
        /*000c*/ 	.word	0xfffffffe
	.align		4
        /*0010*/ 	.word	0x00000000
	.align		4
        /*0014*/ 	.word	0xfffffffd
	.align		4
        /*0018*/ 	.word	0x00000000
	.align		4
        /*001c*/ 	.word	0xfffffffc


//--------------------- .text.triton_poi_fused_clone_29 --------------------------
	.section	.text.triton_poi_fused_clone_29,"ax",@progbits
	.align	128
        .global         triton_poi_fused_clone_29
        .type           triton_poi_fused_clone_29,@function
        .size           triton_poi_fused_clone_29,(.L_x_1 - triton_poi_fused_clone_29)
        .other          triton_poi_fused_clone_29,@"STO_CUDA_ENTRY STV_DEFAULT"
triton_poi_fused_clone_29:
.text.triton_poi_fused_clone_29:
[----:B------:R-:W-:Y:S01]  /*0000*/  LDC R1, c[0x0][0x28] ;  /* 0x00000a00ff017b82 */ /* 0x000fe20000000800 */
[----:B------:R-:W1:Y:S01]  /*0010*/  S2R R0, SR_TID.X ;  /* 0x0000000000007919 */ /* 0x000e620000002100 */
[----:B------:R-:W-:Y:S01]  /*0020*/  ULDC.64 UR4, c[0x0][0x208] ;  /* 0x0000820000047ab9 */ /* 0x000fe20000000a00 */
[----:B------:R-:W2:Y:S01]  /*0030*/  S2R R3, SR_CTAID.X ;  /* 0x0000000000037919 */ /* 0x000ea20000002500 */
[----:B-1----:R-:W-:Y:S02]  /*0040*/  LOP3.LUT R0, R0, 0x7f, RZ, 0xc0, !PT ;  /* 0x0000007f00007812 */ /* 0x002fe400078ec0ff */
[----:B--2---:R-:W-:-:S03]  /*0050*/  SHF.R.S32.HI R6, RZ, 0x18, R3 ;  /* 0x00000018ff067819 */ /* 0x004fc60000011403 */
[----:B------:R-:W-:Y:S02]  /*0060*/  IMAD R7, R3, 0x80, R0 ;  /* 0x0000008003077824 */ /* 0x000fe400078e0200 */
[----:B------:R-:W1:Y:S01]  /*0070*/  LDC.64 R2, c[0x0][0x210] ;  /* 0x00008400ff027b82 */ /* 0x000e620000000a00 */
[----:B------:R-:W-:Y:S02]  /*0080*/  SGXT R6, R6, 0x1 ;  /* 0x000000010606781a */ /* 0x000fe40000000200 */
[----:B------:R-:W-:Y:S02]  /*0090*/  SHF.R.S32.HI R0, RZ, 0x1f, R7 ;  /* 0x0000001fff007819 */ /* 0x000fe40000011407 */
[-C--:B------:R-:W-:Y:S02]  /*00a0*/  LEA.HI R6, R6, R7.reuse, RZ, 0xb ;  /* 0x0000000706067211 */ /* 0x080fe400078f58ff */
[----:B------:R-:W-:Y:S02]  /*00b0*/  LEA.HI R0, R0, R7, RZ, 0x9 ;  /* 0x0000000700007211 */ /* 0x000fe400078f48ff */
[----:B------:R-:W-:-:S02]  /*00c0*/  SHF.R.S32.HI R9, RZ, 0xb, R6 ;  /* 0x0000000bff097819 */ /* 0x000fc40000011406 */
[----:B------:R-:W-:Y:S02]  /*00d0*/  SHF.R.S32.HI R4, RZ, 0x9, R0 ;  /* 0x00000009ff047819 */ /* 0x000fe40000011400 */
[----:B------:R-:W-:Y:S02]  /*00e0*/  LOP3.LUT R0, R0, 0xfffffe00, RZ, 0xc0, !PT ;  /* 0xfffffe0000007812 */ /* 0x000fe400078ec0ff */
[----:B------:R-:W-:-:S03]  /*00f0*/  LEA.HI R5, R4, R4, RZ, 0x2 ;  /* 0x0000000404057211 */ /* 0x000fc600078f10ff */
[----:B------:R-:W-:Y:S01]  /*0100*/  IMAD.IADD R0, R7, 0x1, -R0 ;  /* 0x0000000107007824 */ /* 0x000fe200078e0a00 */
[----:B------:R-:W-:-:S03]  /*0110*/  LOP3.LUT R5, R5, 0x7fffc, RZ, 0xc0, !PT ;  /* 0x0007fffc05057812 */ /* 0x000fc600078ec0ff */
[----:B------:R-:W-:Y:S02]  /*0120*/  IMAD R0, R9, 0x200, R0 ;  /* 0x0000020009007824 */ /* 0x000fe400078e0200 */
[----:B------:R-:W-:-:S04]  /*0130*/  IMAD.IADD R5, R4, 0x1, -R5 ;  /* 0x0000000104057824 */ /* 0x000fc800078e0a05 */
[----:B------:R-:W-:-:S04]  /*0140*/  IMAD R5, R5, 0x2000, R0 ;  /* 0x0000200005057824 */ /* 0x000fc800078e0200 */
[----:B-1----:R-:W-:Y:S02]  /*0150*/  IMAD.WIDE R2, R5, 0x4, R2 ;  /* 0x0000000405027825 */ /* 0x002fe400078e0202 */
[----:B------:R-:W1:Y:S04]  /*0160*/  LDC.64 R4, c[0x0][0x218] ;  /* 0x00008600ff047b82 */ /* 0x000e680000000a00 */
[----:B------:R-:W2:Y:S01]  /*0170*/  LDG.E R3, desc[UR4][R2.64] ;  /* 0x0000000402037981 */ /* 0x000ea2000c1e1900 */
[----:B-1----:R-:W-:-:S05]  /*0180*/  IMAD.WIDE R4, R7, 0x4, R4 ;  /* 0x0000000407047825 */ /* 0x002fca00078e0204 */
[----:B--2---:R-:W-:Y:S01]  /*0190*/  STG.E desc[UR4][R4.64], R3 ;  /* 0x0000000304007986 */ /* 0x004fe2000c101904 */
[----:B------:R-:W-:Y:S05]  /*01a0*/  EXIT ;  /* 0x000000000000794d */ /* 0x000fea0003800000 */
.L_x_0:
[----:B------:R-:W-:-:S00]  /*01b0*/  BRA `(.L_x_0) ;  /* 0xfffffffc00fc7947 */ /* 0x000fc0000383ffff */
[----:B------:R-:W-:-:S00]  /*01c0*/  NOP ;  /* 0x0000000000007918 */ /* 0x000fc00000000000 */
        /* <DEDUP_REMOVED lines=11> */
.L_x_1:


//--------------------- .nv.constant0.triton_poi_fused_clone_29 --------------------------
	.section	.nv.constant0.triton_poi_fused_clone_29,"a",@progbits
	.sectionflags	@""
	.align	4
.nv.constant0.triton_poi_fused_clone_29:
	.zero		548
